	.headerflags	@"EF_CUDA_TEXMODE_UNIFIED EF_CUDA_64BIT_ADDRESS EF_CUDA_SM86 EF_CUDA_VIRTUAL_SM(EF_CUDA_SM86)"
	.elftype	@"ET_EXEC"


//--------------------- .nv.info                  --------------------------
	.section	.nv.info,"",@"SHT_CUDA_INFO"
	.align	4


	//----- nvinfo : EIATTR_REGCOUNT
	.align		4
        /*0000*/ 	.byte	0x04, 0x2f
        /*0002*/ 	.short	(.L_1 - .L_0)
	.align		4
.L_0:
        /*0004*/ 	.word	index@(triton__0d1d234)
        /*0008*/ 	.word	0x00000026


	//----- nvinfo : EIATTR_MAX_STACK_SIZE
	.align		4
.L_1:
        /*000c*/ 	.byte	0x04, 0x23
        /*000e*/ 	.short	(.L_3 - .L_2)
	.align		4
.L_2:
        /*0010*/ 	.word	index@(triton__0d1d234)
        /*0014*/ 	.word	0x00000000


	//----- nvinfo : EIATTR_MIN_STACK_SIZE
	.align		4
.L_3:
        /*0018*/ 	.byte	0x04, 0x12
        /*001a*/ 	.short	(.L_5 - .L_4)
	.align		4
.L_4:
        /*001c*/ 	.word	index@(triton__0d1d234)
        /*0020*/ 	.word	0x00000000


	//----- nvinfo : EIATTR_FRAME_SIZE
	.align		4
.L_5:
        /*0024*/ 	.byte	0x04, 0x11
        /*0026*/ 	.short	(.L_7 - .L_6)
	.align		4
.L_6:
        /*0028*/ 	.word	index@(triton__0d1d234)
        /*002c*/ 	.word	0x00000000
.L_7:


//--------------------- .nv.info.triton__0d1d234  --------------------------
	.section	.nv.info.triton__0d1d234,"",@"SHT_CUDA_INFO"
	.align	4


	//----- nvinfo : EIATTR_CUDA_API_VERSION
	.align		4
        /*0000*/ 	.byte	0x04, 0x37
        /*0002*/ 	.short	(.L_9 - .L_8)
.L_8:
        /*0004*/ 	.word	0x0000007b


	//----- nvinfo : EIATTR_SW2861232_WAR
	.align		4
.L_9:
        /*0008*/ 	.byte	0x01, 0x35
	.zero		2


	//----- nvinfo : EIATTR_PARAM_CBANK
	.align		4
        /*000c*/ 	.byte	0x04, 0x0a
        /*000e*/ 	.short	(.L_11 - .L_10)
	.align		4
.L_10:
        /*0010*/ 	.word	index@(.nv.constant0.triton__0d1d234)
        /*0014*/ 	.short	0x0160
        /*0016*/ 	.short	0x001c


	//----- nvinfo : EIATTR_CBANK_PARAM_SIZE
	.align		4
.L_11:
        /*0018*/ 	.byte	0x03, 0x19
        /*001a*/ 	.short	0x001c


	//----- nvinfo : EIATTR_KPARAM_INFO
	.align		4
        /*001c*/ 	.byte	0x04, 0x17
        /*001e*/ 	.short	(.L_13 - .L_12)
.L_12:
        /*0020*/ 	.word	0x00000000
        /*0024*/ 	.short	0x0004
        /*0026*/ 	.short	0x0018
        /*0028*/ 	.byte	0x00, 0xf0, 0x11, 0x00


	//----- nvinfo : EIATTR_KPARAM_INFO
	.align		4
.L_13:
        /*002c*/ 	.byte	0x04, 0x17
        /*002e*/ 	.short	(.L_15 - .L_14)
.L_14:
        /*0030*/ 	.word	0x00000000
        /*0034*/ 	.short	0x0003
        /*0036*/ 	.short	0x0014
        /*0038*/ 	.byte	0x00, 0xf0, 0x11, 0x00


	//----- nvinfo : EIATTR_KPARAM_INFO
	.align		4
.L_15:
        /*003c*/ 	.byte	0x04, 0x17
        /*003e*/ 	.short	(.L_17 - .L_16)
.L_16:
        /*0040*/ 	.word	0x00000000
        /*0044*/ 	.short	0x0002
        /*0046*/ 	.short	0x0010
        /*0048*/ 	.byte	0x00, 0xf0, 0x11, 0x00


	//----- nvinfo : EIATTR_KPARAM_INFO
	.align		4
.L_17:
        /*004c*/ 	.byte	0x04, 0x17
        /*004e*/ 	.short	(.L_19 - .L_18)
.L_18:
        /*0050*/ 	.word	0x00000000
        /*0054*/ 	.short	0x0001
        /*0056*/ 	.short	0x0008
        /*0058*/ 	.byte	0x00, 0xf0, 0x21, 0x00


	//----- nvinfo : EIATTR_KPARAM_INFO
	.align		4
.L_19:
        /*005c*/ 	.byte	0x04, 0x17
        /*005e*/ 	.short	(.L_21 - .L_20)
.L_20:
        /*0060*/ 	.word	0x00000000
        /*0064*/ 	.short	0x0000
        /*0066*/ 	.short	0x0000
        /*0068*/ 	.byte	0x00, 0xf0, 0x21, 0x00


	//----- nvinfo : EIATTR_MAXREG_COUNT
	.align		4
.L_21:
        /*006c*/ 	.byte	0x03, 0x1b
        /*006e*/ 	.short	0x00ff


	//----- nvinfo : EIATTR_COOP_GROUP_MASK_REGIDS
	.align		4
        /*0070*/ 	.byte	0x04, 0x29
        /*0072*/ 	.short	(.L_23 - .L_22)


	//   ....[0]....
.L_22:
        /*0074*/ 	.word	0xffffffff


	//   ....[1]....
        /*0078*/ 	.word	0xffffffff


	//   ....[2]....
        /*007c*/ 	.word	0xffffffff


	//   ....[3]....
        /*0080*/ 	.word	0xffffffff


	//   ....[4]....
        /*0084*/ 	.word	0xffffffff


	//   ....[5]....
        /*0088*/ 	.word	0xffffffff


	//   ....[6]....
        /*008c*/ 	.word	0xffffffff


	//   ....[7]....
        /*0090*/ 	.word	0xffffffff


	//----- nvinfo : EIATTR_COOP_GROUP_INSTR_OFFSETS
	.align		4
.L_23:
        /*0094*/ 	.byte	0x04, 0x28
        /*0096*/ 	.short	(.L_25 - .L_24)


	//   ....[0]....
.L_24:
        /*0098*/ 	.word	0x000008f0


	//   ....[1]....
        /*009c*/ 	.word	0x00000940


	//   ....[2]....
        /*00a0*/ 	.word	0x00000990


	//   ....[3]....
        /*00a4*/ 	.word	0x000009b0


	//   ....[4]....
        /*00a8*/ 	.word	0x000009d0


	//   ....[5]....
        /*00ac*/ 	.word	0x00000a40


	//   ....[6]....
        /*00b0*/ 	.word	0x00000a60


	//   ....[7]....
        /*00b4*/ 	.word	0x00000a80


	//----- nvinfo : EIATTR_EXIT_INSTR_OFFSETS
	.align		4
.L_25:
        /*00b8*/ 	.byte	0x04, 0x1c
        /*00ba*/ 	.short	(.L_27 - .L_26)


	//   ....[0]....
.L_26:
        /*00bc*/ 	.word	0x00000b00


	//   ....[1]....
        /*00c0*/ 	.word	0x00000b60


	//----- nvinfo : EIATTR_MAX_THREADS
	.align		4
.L_27:
        /*00c4*/ 	.byte	0x04, 0x05
        /*00c6*/ 	.short	(.L_29 - .L_28)
.L_28:
        /*00c8*/ 	.word	0x00000100
        /*00cc*/ 	.word	0x00000001
        /*00d0*/ 	.word	0x00000001
.L_29:


//--------------------- .nv.rel.action            --------------------------
	.section	.nv.rel.action,"",@"SHT_CUDA_RELOCINFO"
	.align	8
	.sectionentsize	8
        /*0000*/ 	.byte	0x73, 0x00, 0x00, 0x00, 0x00, 0x00, 0x00, 0x00, 0x00, 0x00, 0x00, 0x11, 0x25, 0x00, 0x05, 0x36


//--------------------- .nv.constant0.triton__0d1d234 --------------------------
	.section	.nv.constant0.triton__0d1d234,"a",@progbits
	.align	4
.nv.constant0.triton__0d1d234:
	.zero		380


//--------------------- .text.triton__0d1d234     --------------------------
	.section	.text.triton__0d1d234,"ax",@progbits
	.sectionflags	@"SHF_BARRIERS=1"
	.sectioninfo	@"SHI_REGISTERS=38"
	.align	128
        .global         triton__0d1d234
        .type           triton__0d1d234,@function
        .size           triton__0d1d234,(.L_x_3 - triton__0d1d234)
        .other          triton__0d1d234,@"STO_CUDA_ENTRY STV_DEFAULT"
triton__0d1d234:
.text.triton__0d1d234:
[----:B------:R-:W-:-:S02]  /*0000*/  IMAD.MOV.U32 R1, RZ, RZ, c[0x0][0x28] ;  /* 0x00000a00ff017624 */ /* 0x000fc400078e00ff */
[----:B------:R-:W0:Y:S01]  /*0010*/  S2R R0, SR_CTAID.X ;  /* 0x0000000000007919 */ /* 0x000e220000002500 */
[----:B------:R-:W-:Y:S02]  /*0020*/  IMAD.MOV.U32 R2, RZ, RZ, c[0x0][0x178] ;  /* 0x00005e00ff027624 */ /* 0x000fe400078e00ff */
[----:B------:R-:W-:Y:S01]  /*0030*/  IMAD.MOV.U32 R9, RZ, RZ, RZ ;  /* 0x000000ffff097224 */ /* 0x000fe200078e00ff */
[----:B------:R-:W1:Y:S02]  /*0040*/  S2R R8, SR_TID.X ;  /* 0x0000000000087919 */ /* 0x000e640000002100 */
[----:B------:R-:W-:Y:S02]  /*0050*/  ISETP.GE.AND P1, PT, R2, 0x1, PT ;  /* 0x000000010200780c */ /* 0x000fe40003f26270 */
[----:B0-----:R-:W-:Y:S02]  /*0060*/  ISETP.GE.AND P0, PT, R0, 0x2, PT ;  /* 0x000000020000780c */ /* 0x001fe40003f06270 */
[----:B-1----:R-:W-:-:S09]  /*0070*/  LOP3.LUT R8, R8, 0xff, RZ, 0xc0, !PT ;  /* 0x000000ff08087812 */ /* 0x002fd200078ec0ff */
[----:B------:R-:W-:Y:S05]  /*0080*/  @!P1 BRA `(.L_x_0) ;  /* 0x0000086000009947 */ /* 0x000fea0003800000 */
[----:B------:R-:W-:Y:S01]  /*0090*/  UMOV UR4, 0x1 ;  /* 0x0000000100047882 */ /* 0x000fe20000000000 */
[----:B------:R-:W-:Y:S01]  /*00a0*/  CS2R R14, SRZ ;  /* 0x00000000000e7805 */ /* 0x000fe2000001ff00 */
[----:B------:R-:W-:Y:S01]  /*00b0*/  ULDC UR5, c[0x0][0x170] ;  /* 0x00005c0000057ab9 */ /* 0x000fe20000000800 */
[----:B------:R-:W-:Y:S01]  /*00c0*/  CS2R R10, SRZ ;  /* 0x00000000000a7805 */ /* 0x000fe2000001ff00 */
[----:B------:R-:W-:Y:S01]  /*00d0*/  UIADD3 UR4, UR4, UR5, URZ ;  /* 0x0000000504047290 */ /* 0x000fe2000fffe03f */
[----:B------:R-:W-:Y:S01]  /*00e0*/  IMAD.MOV.U32 R18, RZ, RZ, RZ ;  /* 0x000000ffff127224 */ /* 0x000fe200078e00ff */
[----:B------:R-:W-:Y:S01]  /*00f0*/  CS2R R12, SRZ ;  /* 0x00000000000c7805 */ /* 0x000fe2000001ff00 */
[----:B------:R-:W-:Y:S01]  /*0100*/  IMAD.MOV.U32 R17, RZ, RZ, RZ ;  /* 0x000000ffff117224 */ /* 0x000fe200078e00ff */
[----:B------:R-:W-:Y:S01]  /*0110*/  ULEA.HI UR4, UR4, UR4, URZ, 0x1 ;  /* 0x0000000404047291 */ /* 0x000fe2000f8f083f */
[----:B------:R-:W-:-:S03]  /*0120*/  IMAD.MOV.U32 R9, RZ, RZ, RZ ;  /* 0x000000ffff097224 */ /* 0x000fc600078e00ff */
[----:B------:R-:W-:-:S06]  /*0130*/  USHF.R.S32.HI UR4, URZ, 0x1, UR4 ;  /* 0x000000013f047899 */ /* 0x000fcc0008011404 */
[----:B------:R-:W-:-:S02]  /*0140*/  IMAD R16, R0, UR4, RZ ;  /* 0x0000000400107c24 */ /* 0x000fc4000f8e02ff */
.L_x_1:
[----:B------:R-:W-:Y:S01]  /*0150*/  IMAD.IADD R19, R8, 0x1, R11 ;  /* 0x0000000108137824 */ /* 0x000fe200078e020b */
[----:B------:R-:W-:Y:S01]  /*0160*/  ULDC.64 UR4, c[0x0][0x118] ;  /* 0x0000460000047ab9 */ /* 0x000fe20000000a00 */
[----:B------:R-:W-:Y:S02]  /*0170*/  IMAD.MOV.U32 R20, RZ, RZ, 0x4 ;  /* 0x00000004ff147424 */ /* 0x000fe400078e00ff */
[----:B------:R-:W-:Y:S01]  /*0180*/  IMAD.MOV.U32 R6, RZ, RZ, RZ ;  /* 0x000000ffff067224 */ /* 0x000fe200078e00ff */
[C---:B------:R-:W-:Y:S02]  /*0190*/  IADD3 R7, R19.reuse, 0x100, RZ ;  /* 0x0000010013077810 */ /* 0x040fe40007ffe0ff */
[----:B------:R-:W-:-:S03]  /*01a0*/  IADD3 R25, R19, 0x200, RZ ;  /* 0x0000020013197810 */ /* 0x000fc60007ffe0ff */
[C---:B------:R-:W-:Y:S02]  /*01b0*/  IMAD.IADD R3, R16.reuse, 0x1, R7 ;  /* 0x0000000110037824 */ /* 0x040fe400078e0207 */
[----:B------:R-:W-:-:S03]  /*01c0*/  IMAD.IADD R5, R16, 0x1, R25 ;  /* 0x0000000110057824 */ /* 0x000fc600078e0219 */
[C---:B------:R-:W-:Y:S01]  /*01d0*/  ISETP.GE.AND P6, PT, R3.reuse, c[0x0][0x170], PT ;  /* 0x00005c0003007a0c */ /* 0x040fe20003fc6270 */
[----:B------:R-:W-:Y:S01]  /*01e0*/  IMAD.WIDE R2, R3, R20, c[0x0][0x160] ;  /* 0x0000580003027625 */ /* 0x000fe200078e0214 */
[----:B------:R-:W-:Y:S02]  /*01f0*/  ISETP.GE.AND P5, PT, R5, c[0x0][0x170], PT ;  /* 0x00005c0005007a0c */ /* 0x000fe40003fa6270 */
[----:B------:R-:W-:-:S04]  /*0200*/  ISETP.LT.AND P1, PT, R7, c[0x0][0x178], !P6 ;  /* 0x00005e0007007a0c */ /* 0x000fc80007721270 */
[----:B------:R-:W-:Y:S02]  /*0210*/  ISETP.LT.AND P2, PT, R0, 0x2, P1 ;  /* 0x000000020000780c */ /* 0x000fe40000f41270 */
[----:B------:R-:W-:-:S04]  /*0220*/  ISETP.LT.AND P1, PT, R25, c[0x0][0x178], !P5 ;  /* 0x00005e0019007a0c */ /* 0x000fc80006f21270 */
[----:B------:R-:W-:Y:S01]  /*0230*/  ISETP.LT.AND P1, PT, R0, 0x2, P1 ;  /* 0x000000020000780c */ /* 0x000fe20000f21270 */
[----:B------:R-:W-:Y:S02]  /*0240*/  IMAD.MOV.U32 R22, RZ, RZ, RZ ;  /* 0x000000ffff167224 */ /* 0x000fe400078e00ff */
[----:B------:R-:W-:-:S04]  /*0250*/  IMAD.WIDE R4, R5, R20, c[0x0][0x160] ;  /* 0x0000580005047625 */ /* 0x000fc800078e0214 */
[----:B------:R0:W2:Y:S06]  /*0260*/  @P2 LDG.E.EF R6, [R2.64] ;  /* 0x0000000402062981 */ /* 0x0000ac000c0e1900 */
[----:B------:R1:W3:Y:S01]  /*0270*/  @P1 LDG.E.EF R22, [R4.64] ;  /* 0x0000000404161981 */ /* 0x0002e2000c0e1900 */
[C---:B------:R-:W-:Y:S01]  /*0280*/  IADD3 R21, R19.reuse, 0x300, RZ ;  /* 0x0000030013157810 */ /* 0x040fe20007ffe0ff */
[----:B------:R-:W-:Y:S01]  /*0290*/  IMAD.MOV.U32 R26, RZ, RZ, RZ ;  /* 0x000000ffff1a7224 */ /* 0x000fe200078e00ff */
[----:B------:R-:W-:Y:S02]  /*02a0*/  IADD3 R23, R19, 0x400, RZ ;  /* 0x0000040013177810 */ /* 0x000fe40007ffe0ff */
[----:B------:R-:W-:Y:S01]  /*02b0*/  ISETP.GE.AND P4, PT, R7, c[0x0][0x178], PT ;  /* 0x00005e0007007a0c */ /* 0x000fe20003f86270 */
[----:B------:R-:W-:-:S02]  /*02c0*/  IMAD.IADD R29, R16, 0x1, R21 ;  /* 0x00000001101d7824 */ /* 0x000fc400078e0215 */
[----:B------:R-:W-:Y:S01]  /*02d0*/  IMAD.IADD R27, R16, 0x1, R23 ;  /* 0x00000001101b7824 */ /* 0x000fe200078e0217 */
[----:B------:R-:W-:Y:S01]  /*02e0*/  CS2R R30, SRZ ;  /* 0x00000000001e7805 */ /* 0x000fe2000001ff00 */
[C---:B0-----:R-:W-:Y:S01]  /*02f0*/  IMAD.WIDE R2, R29.reuse, R20, c[0x0][0x160] ;  /* 0x000058001d027625 */ /* 0x041fe200078e0214 */
[----:B------:R-:W-:-:S03]  /*0300*/  ISETP.GE.AND P3, PT, R29, c[0x0][0x170], PT ;  /* 0x00005c001d007a0c */ /* 0x000fc60003f66270 */
[----:B------:R-:W-:Y:S02]  /*0310*/  IMAD.MOV.U32 R28, RZ, RZ, RZ ;  /* 0x000000ffff1c7224 */ /* 0x000fe400078e00ff */
[----:B-1----:R-:W-:Y:S01]  /*0320*/  IMAD.WIDE R4, R27, R20, c[0x0][0x160] ;  /* 0x000058001b047625 */ /* 0x002fe200078e0214 */
[----:B--2---:R-:W-:Y:S02]  /*0330*/  SEL R6, R6, RZ, P2 ;  /* 0x000000ff06067207 */ /* 0x004fe40001000000 */
[----:B------:R-:W-:Y:S02]  /*0340*/  ISETP.GE.AND P2, PT, R25, c[0x0][0x178], PT ;  /* 0x00005e0019007a0c */ /* 0x000fe40003f46270 */
[----:B------:R-:W-:Y:S02]  /*0350*/  IADD3 R25, R19, 0x500, RZ ;  /* 0x0000050013197810 */ /* 0x000fe40007ffe0ff */
[----:B---3--:R-:W-:Y:S02]  /*0360*/  SEL R22, R22, RZ, P1 ;  /* 0x000000ff16167207 */ /* 0x008fe40000800000 */
[----:B------:R-:W-:Y:S01]  /*0370*/  FSEL R24, R6, RZ, !P6 ;  /* 0x000000ff06187208 */ /* 0x000fe20007000000 */
[----:B------:R-:W-:Y:S01]  /*0380*/  IMAD.IADD R7, R16, 0x1, R25 ;  /* 0x0000000110077824 */ /* 0x000fe200078e0219 */
[----:B------:R-:W-:-:S02]  /*0390*/  FSEL R22, R22, RZ, !P5 ;  /* 0x000000ff16167208 */ /* 0x000fc40006800000 */
[----:B------:R-:W-:Y:S02]  /*03a0*/  FSEL R24, R24, -RZ, !P4 ;  /* 0x800000ff18187208 */ /* 0x000fe40006000000 */
[----:B------:R-:W-:Y:S02]  /*03b0*/  ISETP.GE.AND P5, PT, R7, c[0x0][0x170], PT ;  /* 0x00005c0007007a0c */ /* 0x000fe40003fa6270 */
[----:B------:R-:W-:Y:S02]  /*03c0*/  ISETP.GE.AND P4, PT, R27, c[0x0][0x170], PT ;  /* 0x00005c001b007a0c */ /* 0x000fe40003f86270 */
[----:B------:R-:W-:Y:S02]  /*03d0*/  FSEL R22, R22, -RZ, !P2 ;  /* 0x800000ff16167208 */ /* 0x000fe40005000000 */
[----:B------:R-:W-:Y:S02]  /*03e0*/  ISETP.LT.AND P6, PT, R21, c[0x0][0x178], !P3 ;  /* 0x00005e0015007a0c */ /* 0x000fe40005fc1270 */
[----:B------:R-:W-:-:S02]  /*03f0*/  ISETP.LT.AND P2, PT, R25, c[0x0][0x178], !P5 ;  /* 0x00005e0019007a0c */ /* 0x000fc40006f41270 */
[----:B------:R-:W-:Y:S02]  /*0400*/  ISETP.LT.AND P1, PT, R23, c[0x0][0x178], !P4 ;  /* 0x00005e0017007a0c */ /* 0x000fe40006721270 */
[C---:B------:R-:W-:Y:S02]  /*0410*/  ISETP.LT.AND P6, PT, R0.reuse, 0x2, P6 ;  /* 0x000000020000780c */ /* 0x040fe400037c1270 */
[C---:B------:R-:W-:Y:S02]  /*0420*/  ISETP.LT.AND P2, PT, R0.reuse, 0x2, P2 ;  /* 0x000000020000780c */ /* 0x040fe40001741270 */
[----:B------:R-:W-:Y:S01]  /*0430*/  ISETP.LT.AND P1, PT, R0, 0x2, P1 ;  /* 0x000000020000780c */ /* 0x000fe20000f21270 */
[----:B------:R-:W-:-:S08]  /*0440*/  IMAD.WIDE R6, R7, R20, c[0x0][0x160] ;  /* 0x0000580007067625 */ /* 0x000fd000078e0214 */
[----:B------:R0:W2:Y:S04]  /*0450*/  @P6 LDG.E.EF R26, [R2.64] ;  /* 0x00000004021a6981 */ /* 0x0000a8000c0e1900 */
[----:B------:R1:W3:Y:S04]  /*0460*/  @P2 LDG.E.EF R30, [R6.64] ;  /* 0x00000004061e2981 */ /* 0x0002e8000c0e1900 */
[----:B------:R4:W5:Y:S01]  /*0470*/  @P1 LDG.E.EF R28, [R4.64] ;  /* 0x00000004041c1981 */ /* 0x000962000c0e1900 */
[C---:B------:R-:W-:Y:S02]  /*0480*/  IADD3 R27, R19.reuse, 0x600, RZ ;  /* 0x00000600131b7810 */ /* 0x040fe40007ffe0ff */
[----:B------:R-:W-:Y:S01]  /*0490*/  IADD3 R29, R19, 0x700, RZ ;  /* 0x00000700131d7810 */ /* 0x000fe20007ffe0ff */
[----:B------:R-:W-:-:S02]  /*04a0*/  IMAD.IADD R35, R16, 0x1, R19 ;  /* 0x0000000110237824 */ /* 0x000fc400078e0213 */
[C---:B------:R-:W-:Y:S02]  /*04b0*/  IMAD.IADD R33, R16.reuse, 0x1, R27 ;  /* 0x0000000110217824 */ /* 0x040fe400078e021b */
[----:B-1----:R-:W-:Y:S02]  /*04c0*/  IMAD.IADD R7, R16, 0x1, R29 ;  /* 0x0000000110077824 */ /* 0x002fe400078e021d */
[----:B0-----:R-:W-:-:S04]  /*04d0*/  IMAD.WIDE R2, R33, R20, c[0x0][0x160] ;  /* 0x0000580021027625 */ /* 0x001fc800078e0214 */
[----:B----4-:R-:W-:Y:S01]  /*04e0*/  IMAD.WIDE R4, R35, R20, c[0x0][0x160] ;  /* 0x0000580023047625 */ /* 0x010fe200078e0214 */
[----:B--2---:R-:W-:Y:S02]  /*04f0*/  SEL R26, R26, RZ, P6 ;  /* 0x000000ff1a1a7207 */ /* 0x004fe40003000000 */
[----:B------:R-:W-:Y:S02]  /*0500*/  ISETP.GE.AND P6, PT, R33, c[0x0][0x170], PT ;  /* 0x00005c0021007a0c */ /* 0x000fe40003fc6270 */
[----:B---3--:R-:W-:Y:S02]  /*0510*/  SEL R30, R30, RZ, P2 ;  /* 0x000000ff1e1e7207 */ /* 0x008fe40001000000 */
[----:B------:R-:W-:Y:S02]  /*0520*/  ISETP.GE.AND P2, PT, R7, c[0x0][0x170], PT ;  /* 0x00005c0007007a0c */ /* 0x000fe40003f46270 */
[----:B-----5:R-:W-:Y:S02]  /*0530*/  SEL R28, R28, RZ, P1 ;  /* 0x000000ff1c1c7207 */ /* 0x020fe40000800000 */
[----:B------:R-:W-:-:S02]  /*0540*/  ISETP.GE.AND P1, PT, R35, c[0x0][0x170], PT ;  /* 0x00005c0023007a0c */ /* 0x000fc40003f26270 */
[----:B------:R-:W-:Y:S02]  /*0550*/  FSEL R26, R26, RZ, !P3 ;  /* 0x000000ff1a1a7208 */ /* 0x000fe40005800000 */
[----:B------:R-:W-:Y:S02]  /*0560*/  FSEL R30, R30, RZ, !P5 ;  /* 0x000000ff1e1e7208 */ /* 0x000fe40006800000 */
[----:B------:R-:W-:Y:S02]  /*0570*/  ISETP.LT.AND P3, PT, R27, c[0x0][0x178], !P6 ;  /* 0x00005e001b007a0c */ /* 0x000fe40007761270 */
[----:B------:R-:W-:Y:S02]  /*0580*/  ISETP.LT.AND P5, PT, R29, c[0x0][0x178], !P2 ;  /* 0x00005e001d007a0c */ /* 0x000fe400057a1270 */
[----:B------:R-:W-:Y:S02]  /*0590*/  FSEL R28, R28, RZ, !P4 ;  /* 0x000000ff1c1c7208 */ /* 0x000fe40006000000 */
[----:B------:R-:W-:-:S02]  /*05a0*/  ISETP.LT.AND P4, PT, R19, c[0x0][0x178], !P1 ;  /* 0x00005e0013007a0c */ /* 0x000fc40004f81270 */
[C---:B------:R-:W-:Y:S02]  /*05b0*/  ISETP.LT.AND P3, PT, R0.reuse, 0x2, P3 ;  /* 0x000000020000780c */ /* 0x040fe40001f61270 */
[C---:B------:R-:W-:Y:S02]  /*05c0*/  ISETP.LT.AND P5, PT, R0.reuse, 0x2, P5 ;  /* 0x000000020000780c */ /* 0x040fe40002fa1270 */
[----:B------:R-:W-:Y:S01]  /*05d0*/  ISETP.LT.AND P4, PT, R0, 0x2, P4 ;  /* 0x000000020000780c */ /* 0x000fe20002781270 */
[----:B------:R-:W-:Y:S01]  /*05e0*/  CS2R R32, SRZ ;  /* 0x0000000000207805 */ /* 0x000fe2000001ff00 */
[----:B------:R-:W-:-:S07]  /*05f0*/  IMAD.WIDE R6, R7, R20, c[0x0][0x160] ;  /* 0x0000580007067625 */ /* 0x000fce00078e0214 */
[----:B------:R-:W2:Y:S04]  /*0600*/  @P3 LDG.E.EF R31, [R2.64] ;  /* 0x00000004021f3981 */ /* 0x000ea8000c0e1900 */
[----:B------:R0:W3:Y:S04]  /*0610*/  @P5 LDG.E.EF R33, [R6.64] ;  /* 0x0000000406215981 */ /* 0x0000e8000c0e1900 */
[----:B------:R1:W4:Y:S01]  /*0620*/  @P4 LDG.E.EF R32, [R4.64] ;  /* 0x0000000404204981 */ /* 0x000322000c0e1900 */
[----:B------:R-:W-:Y:S02]  /*0630*/  IADD3 R11, R11, 0x800, RZ ;  /* 0x000008000b0b7810 */ /* 0x000fe40007ffe0ff */
[----:B0-----:R-:W-:-:S02]  /*0640*/  FSEL R7, R24, -RZ, !P0 ;  /* 0x800000ff18077208 */ /* 0x001fc40004000000 */
[----:B-1----:R-:W-:-:S03]  /*0650*/  FSEL R5, R22, -RZ, !P0 ;  /* 0x800000ff16057208 */ /* 0x002fc60004000000 */
[----:B------:R-:W-:Y:S02]  /*0660*/  FADD R18, R7, R18 ;  /* 0x0000001207127221 */ /* 0x000fe40000000000 */
[----:B------:R-:W-:Y:S01]  /*0670*/  FADD R10, R5, R10 ;  /* 0x0000000a050a7221 */ /* 0x000fe20000000000 */
[----:B--2---:R-:W-:Y:S02]  /*0680*/  SEL R20, R31, RZ, P3 ;  /* 0x000000ff1f147207 */ /* 0x004fe40001800000 */
[----:B------:R-:W-:Y:S02]  /*0690*/  ISETP.GE.AND P3, PT, R21, c[0x0][0x178], PT ;  /* 0x00005e0015007a0c */ /* 0x000fe40003f66270 */
[----:B---3--:R-:W-:Y:S02]  /*06a0*/  SEL R33, R33, RZ, P5 ;  /* 0x000000ff21217207 */ /* 0x008fe40002800000 */
[----:B----4-:R-:W-:Y:S02]  /*06b0*/  SEL R2, R32, RZ, P4 ;  /* 0x000000ff20027207 */ /* 0x010fe40002000000 */
[----:B------:R-:W-:-:S02]  /*06c0*/  FSEL R33, R33, RZ, !P2 ;  /* 0x000000ff21217208 */ /* 0x000fc40005000000 */
[----:B------:R-:W-:Y:S02]  /*06d0*/  FSEL R20, R20, RZ, !P6 ;  /* 0x000000ff14147208 */ /* 0x000fe40007000000 */
[----:B------:R-:W-:Y:S02]  /*06e0*/  FSEL R26, R26, -RZ, !P3 ;  /* 0x800000ff1a1a7208 */ /* 0x000fe40005800000 */
[----:B------:R-:W-:Y:S02]  /*06f0*/  ISETP.GE.AND P2, PT, R11, c[0x0][0x178], PT ;  /* 0x00005e000b007a0c */ /* 0x000fe40003f46270 */
[----:B------:R-:W-:Y:S02]  /*0700*/  ISETP.GE.AND P6, PT, R19, c[0x0][0x178], PT ;  /* 0x00005e0013007a0c */ /* 0x000fe40003fc6270 */
[----:B------:R-:W-:Y:S02]  /*0710*/  FSEL R2, R2, RZ, !P1 ;  /* 0x000000ff02027208 */ /* 0x000fe40004800000 */
[----:B------:R-:W-:-:S02]  /*0720*/  ISETP.GE.AND P4, PT, R23, c[0x0][0x178], PT ;  /* 0x00005e0017007a0c */ /* 0x000fc40003f86270 */
[----:B------:R-:W-:Y:S02]  /*0730*/  ISETP.GE.AND P3, PT, R25, c[0x0][0x178], PT ;  /* 0x00005e0019007a0c */ /* 0x000fe40003f66270 */
[----:B------:R-:W-:Y:S02]  /*0740*/  ISETP.GE.AND P1, PT, R27, c[0x0][0x178], PT ;  /* 0x00005e001b007a0c */ /* 0x000fe40003f26270 */
[----:B------:R-:W-:Y:S02]  /*0750*/  ISETP.GE.AND P5, PT, R29, c[0x0][0x178], PT ;  /* 0x00005e001d007a0c */ /* 0x000fe40003fa6270 */
[----:B------:R-:W-:Y:S02]  /*0760*/  FSEL R3, R26, -RZ, !P0 ;  /* 0x800000ff1a037208 */ /* 0x000fe40004000000 */
[----:B------:R-:W-:Y:S02]  /*0770*/  FSEL R2, R2, -RZ, !P6 ;  /* 0x800000ff02027208 */ /* 0x000fe40007000000 */
[----:B------:R-:W-:-:S02]  /*0780*/  FSEL R28, R28, -RZ, !P4 ;  /* 0x800000ff1c1c7208 */ /* 0x000fc40006000000 */
[----:B------:R-:W-:Y:S02]  /*0790*/  FSEL R30, R30, -RZ, !P3 ;  /* 0x800000ff1e1e7208 */ /* 0x000fe40005800000 */
[----:B------:R-:W-:Y:S02]  /*07a0*/  FSEL R20, R20, -RZ, !P1 ;  /* 0x800000ff14147208 */ /* 0x000fe40004800000 */
[----:B------:R-:W-:Y:S01]  /*07b0*/  FSEL R33, R33, -RZ, !P5 ;  /* 0x800000ff21217208 */ /* 0x000fe20006800000 */
[----:B------:R-:W-:Y:S01]  /*07c0*/  FADD R12, R3, R12 ;  /* 0x0000000c030c7221 */ /* 0x000fe20000000000 */
[----:B------:R-:W-:Y:S02]  /*07d0*/  FSEL R4, R2, -RZ, !P0 ;  /* 0x800000ff02047208 */ /* 0x000fe40004000000 */
[----:B------:R-:W-:Y:S02]  /*07e0*/  FSEL R28, R28, -RZ, !P0 ;  /* 0x800000ff1c1c7208 */ /* 0x000fe40004000000 */
[----:B------:R-:W-:-:S02]  /*07f0*/  FSEL R30, R30, -RZ, !P0 ;  /* 0x800000ff1e1e7208 */ /* 0x000fc40004000000 */
[----:B------:R-:W-:Y:S02]  /*0800*/  FSEL R3, R20, -RZ, !P0 ;  /* 0x800000ff14037208 */ /* 0x000fe40004000000 */
[----:B------:R-:W-:Y:S01]  /*0810*/  FSEL R2, R33, -RZ, !P0 ;  /* 0x800000ff21027208 */ /* 0x000fe20004000000 */
[----:B------:R-:W-:Y:S01]  /*0820*/  FADD R17, R28, R17 ;  /* 0x000000111c117221 */ /* 0x000fe20000000000 */
[----:B------:R-:W-:Y:S01]  /*0830*/  FADD R13, R30, R13 ;  /* 0x0000000d1e0d7221 */ /* 0x000fe20000000000 */
[----:B------:R-:W-:Y:S01]  /*0840*/  FADD R14, R3, R14 ;  /* 0x0000000e030e7221 */ /* 0x000fe20000000000 */
[----:B------:R-:W-:Y:S01]  /*0850*/  FADD R15, R4, R15 ;  /* 0x0000000f040f7221 */ /* 0x000fe20000000000 */
[----:B------:R-:W-:Y:S01]  /*0860*/  FADD R9, R2, R9 ;  /* 0x0000000902097221 */ /* 0x000fe20000000000 */
[----:B------:R-:W-:Y:S05]  /*0870*/  @!P2 BRA `(.L_x_1) ;  /* 0xfffff8d00000a947 */ /* 0x000fea000383ffff */
[----:B------:R-:W-:-:S04]  /*0880*/  FADD R15, R15, R18 ;  /* 0x000000120f0f7221 */ /* 0x000fc80000000000 */
[----:B------:R-:W-:-:S04]  /*0890*/  FADD R15, R10, R15 ;  /* 0x0000000f0a0f7221 */ /* 0x000fc80000000000 */
[----:B------:R-:W-:-:S04]  /*08a0*/  FADD R12, R12, R15 ;  /* 0x0000000f0c0c7221 */ /* 0x000fc80000000000 */
[----:B------:R-:W-:-:S04]  /*08b0*/  FADD R12, R17, R12 ;  /* 0x0000000c110c7221 */ /* 0x000fc80000000000 */
[----:B------:R-:W-:-:S04]  /*08c0*/  FADD R13, R13, R12 ;  /* 0x0000000c0d0d7221 */ /* 0x000fc80000000000 */
[----:B------:R-:W-:-:S04]  /*08d0*/  FADD R14, R14, R13 ;  /* 0x0000000d0e0e7221 */ /* 0x000fc80000000000 */
[----:B------:R-:W-:-:S05]  /*08e0*/  FADD R9, R9, R14 ;  /* 0x0000000e09097221 */ /* 0x000fca0000000000 */
.L_x_0:
[----:B------:R-:W0:Y:S01]  /*08f0*/  SHFL.BFLY PT, R2, R9, 0x10, 0x1f ;  /* 0x0e001f0009027f89 */ /* 0x000e2200000e0000 */
[----:B------:R-:W-:-:S03]  /*0900*/  ISETP.EQ.AND P0, PT, R8, RZ, !P0 ;  /* 0x000000ff0800720c */ /* 0x000fc60004702270 */
[----:B------:R-:W1:Y:S01]  /*0910*/  S2R R11, SR_TID.X ;  /* 0x00000000000b7919 */ /* 0x000e620000002100 */
[----:B0-----:R-:W-:Y:S01]  /*0920*/  FADD R2, R2, R9 ;  /* 0x0000000902027221 */ /* 0x001fe20000000000 */
[----:B-1----:R-:W-:-:S04]  /*0930*/  LOP3.LUT P1, RZ, R11, 0x1f, RZ, 0xc0, !PT ;  /* 0x0000001f0bff7812 */ /* 0x002fc8000782c0ff */
[----:B------:R-:W0:Y:S01]  /*0940*/  SHFL.BFLY PT, R3, R2, 0x8, 0x1f ;  /* 0x0d001f0002037f89 */ /* 0x000e2200000e0000 */
[----:B------:R-:W-:Y:S02]  /*0950*/  ISETP.GE.AND P2, PT, R11, 0x8, PT ;  /* 0x000000080b00780c */ /* 0x000fe40003f46270 */
[----:B------:R-:W-:-:S04]  /*0960*/  SHF.R.U32.HI R7, RZ, 0x3, R11 ;  /* 0x00000003ff077819 */ /* 0x000fc8000001160b */
[----:B------:R-:W-:Y:S01]  /*0970*/  LOP3.LUT R7, R7, 0x1c, RZ, 0xc0, !PT ;  /* 0x0000001c07077812 */ /* 0x000fe200078ec0ff */
[----:B0-----:R-:W-:-:S05]  /*0980*/  FADD R3, R2, R3 ;  /* 0x0000000302037221 */ /* 0x001fca0000000000 */
[----:B------:R-:W0:Y:S02]  /*0990*/  SHFL.BFLY PT, R4, R3, 0x4, 0x1f ;  /* 0x0c801f0003047f89 */ /* 0x000e2400000e0000 */
[----:B0-----:R-:W-:-:S05]  /*09a0*/  FADD R4, R3, R4 ;  /* 0x0000000403047221 */ /* 0x001fca0000000000 */
[----:B------:R-:W0:Y:S02]  /*09b0*/  SHFL.BFLY PT, R5, R4, 0x2, 0x1f ;  /* 0x0c401f0004057f89 */ /* 0x000e2400000e0000 */
[----:B0-----:R-:W-:-:S05]  /*09c0*/  FADD R5, R4, R5 ;  /* 0x0000000504057221 */ /* 0x001fca0000000000 */
[----:B------:R-:W0:Y:S02]  /*09d0*/  SHFL.BFLY PT, R6, R5, 0x1, 0x1f ;  /* 0x0c201f0005067f89 */ /* 0x000e2400000e0000 */
[----:B0-----:R-:W-:-:S05]  /*09e0*/  FADD R6, R5, R6 ;  /* 0x0000000605067221 */ /* 0x001fca0000000000 */
[----:B------:R-:W-:Y:S04]  /*09f0*/  @!P1 STS [R7], R6 ;  /* 0x0000000607009388 */ /* 0x000fe80000000800 */
[----:B------:R-:W-:Y:S06]  /*0a00*/  BAR.SYNC 0x0 ;  /* 0x0000000000007b1d */ /* 0x000fec0000000000 */
[----:B------:R-:W0:Y:S01]  /*0a10*/  @!P2 LDS R9, [R11.X4] ;  /* 0x000000000b09a984 */ /* 0x000e220000004800 */
[----:B------:R-:W-:-:S04]  /*0a20*/  LOP3.LUT P1, RZ, R11, 0x7, RZ, 0xc0, !PT ;  /* 0x000000070bff7812 */ /* 0x000fc8000782c0ff */
[----:B------:R-:W-:Y:S01]  /*0a30*/  ISETP.LT.AND P1, PT, R11, 0x8, !P1 ;  /* 0x000000080b00780c */ /* 0x000fe20004f21270 */
[----:B0-----:R-:W0:Y:S02]  /*0a40*/  SHFL.BFLY PT, R2, R9, 0x4, 0x1f ;  /* 0x0c801f0009027f89 */ /* 0x001e2400000e0000 */
[----:B0-----:R-:W-:-:S05]  /*0a50*/  FADD R2, R9, R2 ;  /* 0x0000000209027221 */ /* 0x001fca0000000000 */
[----:B------:R-:W0:Y:S02]  /*0a60*/  SHFL.BFLY PT, R3, R2, 0x2, 0x1f ;  /* 0x0c401f0002037f89 */ /* 0x000e2400000e0000 */
[----:B0-----:R-:W-:-:S05]  /*0a70*/  FADD R3, R2, R3 ;  /* 0x0000000302037221 */ /* 0x001fca0000000000 */
[----:B------:R-:W0:Y:S02]  /*0a80*/  SHFL.BFLY PT, R4, R3, 0x1, 0x1f ;  /* 0x0c201f0003047f89 */ /* 0x000e2400000e0000 */
[----:B0-----:R-:W-:-:S05]  /*0a90*/  FADD R4, R3, R4 ;  /* 0x0000000403047221 */ /* 0x001fca0000000000 */
[----:B------:R-:W-:Y:S04]  /*0aa0*/  @P1 STS [R11.X4], R4 ;  /* 0x000000040b001388 */ /* 0x000fe80000004800 */
[----:B------:R-:W-:Y:S06]  /*0ab0*/  BAR.SYNC 0x0 ;  /* 0x0000000000007b1d */ /* 0x000fec0000000000 */
[----:B------:R-:W0:Y:S04]  /*0ac0*/  LDS R5, [RZ] ;  /* 0x00000000ff057984 */ /* 0x000e280000000800 */
[----:B------:R-:W-:Y:S06]  /*0ad0*/  BAR.SYNC 0x0 ;  /* 0x0000000000007b1d */ /* 0x000fec0000000000 */
[----:B0-----:R-:W-:Y:S04]  /*0ae0*/  STS [RZ], R5 ;  /* 0x00000005ff007388 */ /* 0x001fe80000000800 */
[----:B------:R-:W-:Y:S06]  /*0af0*/  BAR.SYNC 0x0 ;  /* 0x0000000000007b1d */ /* 0x000fec0000000000 */
[----:B------:R-:W-:Y:S05]  /*0b00*/  @!P0 EXIT ;  /* 0x000000000000894d */ /* 0x000fea0003800000 */
[----:B------:R-:W0:Y:S01]  /*0b10*/  LDS R5, [RZ] ;  /* 0x00000000ff057984 */ /* 0x000e220000000800 */
[----:B------:R-:W-:Y:S01]  /*0b20*/  IMAD.MOV.U32 R3, RZ, RZ, 0x4 ;  /* 0x00000004ff037424 */ /* 0x000fe200078e00ff */
[----:B------:R-:W-:-:S03]  /*0b30*/  ULDC.64 UR4, c[0x0][0x118] ;  /* 0x0000460000047ab9 */ /* 0x000fc60000000a00 */
[----:B------:R-:W-:-:S05]  /*0b40*/  IMAD.WIDE R2, R0, R3, c[0x0][0x168] ;  /* 0x00005a0000027625 */ /* 0x000fca00078e0203 */
[----:B0-----:R-:W-:Y:S01]  /*0b50*/  STG.E [R2.64], R5 ;  /* 0x0000000502007986 */ /* 0x001fe2000c101904 */
[----:B------:R-:W-:Y:S05]  /*0b60*/  EXIT ;  /* 0x000000000000794d */ /* 0x000fea0003800000 */
.L_x_2:
[----:B------:R-:W-:-:S00]  /*0b70*/  BRA `(.L_x_2) ;  /* 0xfffffff000007947 */ /* 0x000fc0000383ffff */
[----:B------:R-:W-:-:S00]  /*0b80*/  NOP ;  /* 0x0000000000007918 */ /* 0x000fc00000000000 */
[----:B------:R-:W-:-:S00]  /*0b90*/  NOP ;  /* 0x0000000000007918 */ /* 0x000fc00000000000 */
[----:B------:R-:W-:-:S00]  /*0ba0*/  NOP ;  /* 0x0000000000007918 */ /* 0x000fc00000000000 */
[----:B------:R-:W-:-:S00]  /*0bb0*/  NOP ;  /* 0x0000000000007918 */ /* 0x000fc00000000000 */
[----:B------:R-:W-:-:S00]  /*0bc0*/  NOP ;  /* 0x0000000000007918 */ /* 0x000fc00000000000 */
[----:B------:R-:W-:-:S00]  /*0bd0*/  NOP ;  /* 0x0000000000007918 */ /* 0x000fc00000000000 */
[----:B------:R-:W-:-:S00]  /*0be0*/  NOP ;  /* 0x0000000000007918 */ /* 0x000fc00000000000 */
[----:B------:R-:W-:-:S00]  /*0bf0*/  NOP ;  /* 0x0000000000007918 */ /* 0x000fc00000000000 */
.L_x_3:


//--------------------- .nv.shared.triton__0d1d234 --------------------------
	.section	.nv.shared.triton__0d1d234,"aw",@nobits
	.align	16
